//
// Generated by NVIDIA NVVM Compiler
//
// Compiler Build ID: CL-36424714
// Cuda compilation tools, release 13.0, V13.0.88
// Based on NVVM 20.0.0
//

.version 9.0
.target sm_100
.address_size 64

	// .globl	_Z6d_mainP6float3RKmS2_

.visible .entry _Z6d_mainP6float3RKmS2_(
	.param .u64 .ptr .align 1 _Z6d_mainP6float3RKmS2__param_0,
	.param .u64 .ptr .align 1 _Z6d_mainP6float3RKmS2__param_1,
	.param .u64 .ptr .align 1 _Z6d_mainP6float3RKmS2__param_2
)
{
	.reg .b32 	%r<10>;
	.reg .b64 	%rd<10>;

	ld.param.u64 	%rd1, [_Z6d_mainP6float3RKmS2__param_0];
	ld.param.u64 	%rd2, [_Z6d_mainP6float3RKmS2__param_1];
	cvta.to.global.u64 	%rd3, %rd1;
	cvta.to.global.u64 	%rd4, %rd2;
	mov.u32 	%r1, %ctaid.x;
	mov.u32 	%r2, %ntid.x;
	mov.u32 	%r3, %tid.x;
	mad.lo.s32 	%r4, %r1, %r2, %r3;
	cvt.u64.u32 	%rd5, %r4;
	mov.u32 	%r5, %ctaid.y;
	mov.u32 	%r6, %ntid.y;
	mov.u32 	%r7, %tid.y;
	mad.lo.s32 	%r8, %r5, %r6, %r7;
	cvt.u64.u32 	%rd6, %r8;
	ld.global.u64 	%rd7, [%rd4];
	mad.lo.s64 	%rd8, %rd7, %rd6, %rd5;
	mad.lo.s64 	%rd9, %rd8, 12, %rd3;
	mov.b32 	%r9, 1132396544;
	st.global.u32 	[%rd9], %r9;
	st.global.u32 	[%rd9+4], %r9;
	st.global.u32 	[%rd9+8], %r9;
	ret;

}


// ===== COMPILED SASS (sm_100) =====

	.target	sm_100

	.elftype	@"ET_EXEC"


//--------------------- .note.nv.tkinfo           --------------------------
	.section	.note.nv.tkinfo,"",@"SHT_NOTE"
	.sectionflags	@"SHF_NOTE_NV_TKINFO"
	.tkinfo
        /*0018*/ 	.word	0x00000002
        /*0030*/ 	.string	""
        /*0030*/ 	.string	"ptxas"
        /*0030*/ 	.string	"Cuda compilation tools, release 13.0, V13.0.88"
        /*0030*/ 	.string	"Build cuda_13.0.r13.0/compiler.36424714_0"
        /*0030*/ 	.string	"-arch sm_100 -m 64 "



//--------------------- .note.nv.cuinfo           --------------------------
	.section	.note.nv.cuinfo,"",@"SHT_NOTE"
	.sectionflags	@"SHF_NOTE_NV_CUINFO"
        /*0018*/ 	.short	0x0002
        /*001a*/ 	.short	0x0064
        /*001c*/ 	.short	0x0082
	.zero		2


//--------------------- .nv.info                  --------------------------
	.section	.nv.info,"",@"SHT_CUDA_INFO"
	.align	4


	//----- nvinfo : EIATTR_REGCOUNT
	.align		4
        /*0000*/ 	.byte	0x04, 0x2f
        /*0002*/ 	.short	(.L_1 - .L_0)
	.align		4
.L_0:
        /*0004*/ 	.word	index@(_Z6d_mainP6float3RKmS2_)
        /*0008*/ 	.word	0x0000000c


	//----- nvinfo : EIATTR_FRAME_SIZE
	.align		4
.L_1:
        /*000c*/ 	.byte	0x04, 0x11
        /*000e*/ 	.short	(.L_3 - .L_2)
	.align		4
.L_2:
        /*0010*/ 	.word	index@(_Z6d_mainP6float3RKmS2_)
        /*0014*/ 	.word	0x00000000


	//----- nvinfo : EIATTR_MIN_STACK_SIZE
	.align		4
.L_3:
        /*0018*/ 	.byte	0x04, 0x12
        /*001a*/ 	.short	(.L_5 - .L_4)
	.align		4
.L_4:
        /*001c*/ 	.word	index@(_Z6d_mainP6float3RKmS2_)
        /*0020*/ 	.word	0x00000000
.L_5:


//--------------------- .nv.compat                --------------------------
	.section	.nv.compat,"",@"SHT_CUDA_COMPAT_INFO"
	.align	4
        /*0000*/ 	.byte	0x02, 0x09, 0x00, 0x00, 0x02, 0x02, 0x01, 0x00, 0x02, 0x05, 0x05, 0x00, 0x03, 0x07, 0x01, 0x01
        /*0010*/ 	.byte	0x02, 0x03, 0x00, 0x00, 0x02, 0x06, 0x01, 0x00, 0x04, 0x0b, 0x08, 0x00, 0x09, 0x00, 0x00, 0x00
        /*0020*/ 	.byte	0x00, 0x00, 0x00, 0x00


//--------------------- .nv.info._Z6d_mainP6float3RKmS2_ --------------------------
	.section	.nv.info._Z6d_mainP6float3RKmS2_,"",@"SHT_CUDA_INFO"
	.sectionflags	@""
	.align	4


	//----- nvinfo : EIATTR_CUDA_API_VERSION
	.align		4
        /*0000*/ 	.byte	0x04, 0x37
        /*0002*/ 	.short	(.L_7 - .L_6)
.L_6:
        /*0004*/ 	.word	0x00000082


	//----- nvinfo : EIATTR_KPARAM_INFO
	.align		4
.L_7:
        /*0008*/ 	.byte	0x04, 0x17
        /*000a*/ 	.short	(.L_9 - .L_8)
.L_8:
        /*000c*/ 	.word	0x00000000
        /*0010*/ 	.short	0x0002
        /*0012*/ 	.short	0x0010
        /*0014*/ 	.byte	0x00, 0xf5, 0x21, 0x00


	//----- nvinfo : EIATTR_KPARAM_INFO
	.align		4
.L_9:
        /*0018*/ 	.byte	0x04, 0x17
        /*001a*/ 	.short	(.L_11 - .L_10)
.L_10:
        /*001c*/ 	.word	0x00000000
        /*0020*/ 	.short	0x0001
        /*0022*/ 	.short	0x0008
        /*0024*/ 	.byte	0x00, 0xf5, 0x21, 0x00


	//----- nvinfo : EIATTR_KPARAM_INFO
	.align		4
.L_11:
        /*0028*/ 	.byte	0x04, 0x17
        /*002a*/ 	.short	(.L_13 - .L_12)
.L_12:
        /*002c*/ 	.word	0x00000000
        /*0030*/ 	.short	0x0000
        /*0032*/ 	.short	0x0000
        /*0034*/ 	.byte	0x00, 0xf5, 0x21, 0x00


	//----- nvinfo : EIATTR_SPARSE_MMA_MASK
	.align		4
.L_13:
        /*0038*/ 	.byte	0x03, 0x50
        /*003a*/ 	.short	0x0000


	//----- nvinfo : EIATTR_MAXREG_COUNT
	.align		4
        /*003c*/ 	.byte	0x03, 0x1b
        /*003e*/ 	.short	0x00ff


	//----- nvinfo : EIATTR_MERCURY_ISA_VERSION
	.align		4
        /*0040*/ 	.byte	0x03, 0x5f
        /*0042*/ 	.short	0x0101


	//----- nvinfo : EIATTR_VRC_CTA_INIT_COUNT
	.align		4
        /*0044*/ 	.byte	0x02, 0x4a
	.zero		1
	.zero		1


	//----- nvinfo : EIATTR_EXIT_INSTR_OFFSETS
	.align		4
        /*0048*/ 	.byte	0x04, 0x1c
        /*004a*/ 	.short	(.L_15 - .L_14)


	//   ....[0]....
.L_14:
        /*004c*/ 	.word	0x00000180


	//----- nvinfo : EIATTR_CBANK_PARAM_SIZE
	.align		4
.L_15:
        /*0050*/ 	.byte	0x03, 0x19
        /*0052*/ 	.short	0x0018


	//----- nvinfo : EIATTR_PARAM_CBANK
	.align		4
        /*0054*/ 	.byte	0x04, 0x0a
        /*0056*/ 	.short	(.L_17 - .L_16)
	.align		4
.L_16:
        /*0058*/ 	.word	index@(.nv.constant0._Z6d_mainP6float3RKmS2_)
        /*005c*/ 	.short	0x0380
        /*005e*/ 	.short	0x0018


	//----- nvinfo : EIATTR_SW_WAR
	.align		4
.L_17:
        /*0060*/ 	.byte	0x04, 0x36
        /*0062*/ 	.short	(.L_19 - .L_18)
.L_18:
        /*0064*/ 	.word	0x00000008
.L_19:


//--------------------- .nv.callgraph             --------------------------
	.section	.nv.callgraph,"",@"SHT_CUDA_CALLGRAPH"
	.align	4
	.sectionentsize	8
	.align		4
        /*0000*/ 	.word	0x00000000
	.align		4
        /*0004*/ 	.word	0xffffffff
	.align		4
        /*0008*/ 	.word	0x00000000
	.align		4
        /*000c*/ 	.word	0xfffffffe
	.align		4
        /*0010*/ 	.word	0x00000000
	.align		4
        /*0014*/ 	.word	0xfffffffd
	.align		4
        /*0018*/ 	.word	0x00000000
	.align		4
        /*001c*/ 	.word	0xfffffffc


//--------------------- .text._Z6d_mainP6float3RKmS2_ --------------------------
	.section	.text._Z6d_mainP6float3RKmS2_,"ax",@progbits
	.align	128
        .global         _Z6d_mainP6float3RKmS2_
        .type           _Z6d_mainP6float3RKmS2_,@function
        .size           _Z6d_mainP6float3RKmS2_,(.L_x_1 - _Z6d_mainP6float3RKmS2_)
        .other          _Z6d_mainP6float3RKmS2_,@"STO_CUDA_ENTRY STV_DEFAULT"
_Z6d_mainP6float3RKmS2_:
.text._Z6d_mainP6float3RKmS2_:
[----:B------:R-:W-:Y:S08]  /*0000*/  LDC R1, c[0x0][0x37c] ;  /* 0x0000df00ff017b82 */ /* 0x000ff00000000800 */
[----:B------:R-:W0:Y:S01]  /*0010*/  LDC.64 R2, c[0x0][0x388] ;  /* 0x0000e200ff027b82 */ /* 0x000e220000000a00 */
[----:B------:R-:W0:Y:S01]  /*0020*/  LDCU.64 UR4, c[0x0][0x358] ;  /* 0x00006b00ff0477ac */ /* 0x000e220008000a00 */
[----:B------:R-:W1:Y:S01]  /*0030*/  S2R R5, SR_TID.X ;  /* 0x0000000000057919 */ /* 0x000e620000002100 */
[----:B------:R-:W2:Y:S05]  /*0040*/  S2R R0, SR_TID.Y ;  /* 0x0000000000007919 */ /* 0x000eaa0000002200 */
[----:B------:R-:W1:Y:S08]  /*0050*/  S2UR UR6, SR_CTAID.X ;  /* 0x00000000000679c3 */ /* 0x000e700000002500 */
[----:B------:R-:W1:Y:S01]  /*0060*/  LDC R4, c[0x0][0x360] ;  /* 0x0000d800ff047b82 */ /* 0x000e620000000800 */
[----:B0-----:R-:W3:Y:S07]  /*0070*/  LDG.E.64 R2, desc[UR4][R2.64] ;  /* 0x0000000402027981 */ /* 0x001eee000c1e1b00 */
[----:B------:R-:W2:Y:S08]  /*0080*/  S2UR UR7, SR_CTAID.Y ;  /* 0x00000000000779c3 */ /* 0x000eb00000002600 */
[----:B------:R-:W2:Y:S01]  /*0090*/  LDC R9, c[0x0][0x364] ;  /* 0x0000d900ff097b82 */ /* 0x000ea20000000800 */
[----:B-1----:R-:W-:-:S07]  /*00a0*/  IMAD R4, R4, UR6, R5 ;  /* 0x0000000604047c24 */ /* 0x002fce000f8e0205 */
[----:B------:R-:W0:Y:S01]  /*00b0*/  LDC.64 R6, c[0x0][0x380] ;  /* 0x0000e000ff067b82 */ /* 0x000e220000000a00 */
[----:B------:R-:W-:Y:S02]  /*00c0*/  HFMA2 R5, -RZ, RZ, 0, 0 ;  /* 0x00000000ff057431 */ /* 0x000fe400000001ff */
[----:B--2---:R-:W-:-:S04]  /*00d0*/  IMAD R9, R9, UR7, R0 ;  /* 0x0000000709097c24 */ /* 0x004fc8000f8e0200 */
[----:B---3--:R-:W-:-:S04]  /*00e0*/  IMAD.WIDE.U32 R4, R9, R2, R4 ;  /* 0x0000000209047225 */ /* 0x008fc800078e0004 */
[----:B------:R-:W-:-:S05]  /*00f0*/  IMAD R3, R3, R9, RZ ;  /* 0x0000000903037224 */ /* 0x000fca00078e02ff */
[----:B------:R-:W-:Y:S01]  /*0100*/  IADD3 R0, PT, PT, R5, R3, RZ ;  /* 0x0000000305007210 */ /* 0x000fe20007ffe0ff */
[----:B0-----:R-:W-:-:S04]  /*0110*/  IMAD.WIDE.U32 R2, R4, 0xc, R6 ;  /* 0x0000000c04027825 */ /* 0x001fc800078e0006 */
[----:B------:R-:W-:-:S05]  /*0120*/  IMAD R5, R0, 0xc, RZ ;  /* 0x0000000c00057824 */ /* 0x000fca00078e02ff */
[----:B------:R-:W-:Y:S02]  /*0130*/  IADD3 R3, PT, PT, R3, R5, RZ ;  /* 0x0000000503037210 */ /* 0x000fe40007ffe0ff */
[----:B------:R-:W-:-:S05]  /*0140*/  MOV R5, 0x437f0000 ;  /* 0x437f000000057802 */ /* 0x000fca0000000f00 */
[----:B------:R-:W-:Y:S04]  /*0150*/  STG.E desc[UR4][R2.64], R5 ;  /* 0x0000000502007986 */ /* 0x000fe8000c101904 */
[----:B------:R-:W-:Y:S04]  /*0160*/  STG.E desc[UR4][R2.64+0x4], R5 ;  /* 0x0000040502007986 */ /* 0x000fe8000c101904 */
[----:B------:R-:W-:Y:S01]  /*0170*/  STG.E desc[UR4][R2.64+0x8], R5 ;  /* 0x0000080502007986 */ /* 0x000fe2000c101904 */
[----:B------:R-:W-:Y:S05]  /*0180*/  EXIT ;  /* 0x000000000000794d */ /* 0x000fea0003800000 */
.L_x_0:
[----:B------:R-:W-:-:S00]  /*0190*/  BRA `(.L_x_0) ;  /* 0xfffffffc00fc7947 */ /* 0x000fc0000383ffff */
[----:B------:R-:W-:-:S00]  /*01a0*/  NOP ;  /* 0x0000000000007918 */ /* 0x000fc00000000000 */
        /* <DEDUP_REMOVED lines=13> */
.L_x_1:


//--------------------- .nv.shared.reserved.0     --------------------------
	.section	.nv.shared.reserved.0,"aw",@nobits
	.weak		__nv_reservedSMEM_offset_0_alias
	.size		__nv_reservedSMEM_offset_0_alias, 0, 64
	.other		__nv_reservedSMEM_offset_0_alias,@"STO_CUDA_RESERVED_SHARED STV_DEFAULT"
__nv_reservedSMEM_offset_0_alias:
	.zero		0
	.zero		64


//--------------------- .nv.constant0._Z6d_mainP6float3RKmS2_ --------------------------
	.section	.nv.constant0._Z6d_mainP6float3RKmS2_,"a",@progbits
	.sectionflags	@""
	.align	4
.nv.constant0._Z6d_mainP6float3RKmS2_:
	.zero		920


//--------------------- SYMBOLS --------------------------

	.type		.nv.reservedSmem.offset0,@object
	.size		.nv.reservedSmem.offset0,0x4
